//
// Generated by NVIDIA NVVM Compiler
//
// Compiler Build ID: CL-36424714
// Cuda compilation tools, release 13.0, V13.0.88
// Based on NVVM 20.0.0
//

.version 9.0
.target sm_100
.address_size 64

	// .globl	_Z16avoid_divergencePfi
.extern .func  (.param .b32 func_retval0) vprintf
(
	.param .b64 vprintf_param_0,
	.param .b64 vprintf_param_1
)
;
.global .align 1 .b8 $str[21] = {79, 117, 116, 32, 111, 102, 32, 98, 111, 110, 100, 32, 100, 101, 116, 101, 99, 116, 101, 100};

.visible .entry _Z16avoid_divergencePfi(
	.param .u64 .ptr .align 1 _Z16avoid_divergencePfi_param_0,
	.param .u32 _Z16avoid_divergencePfi_param_1
)
{
	.reg .pred 	%p<5>;
	.reg .b32 	%r<14>;
	.reg .b32 	%f<18>;
	.reg .b64 	%rd<9>;

	ld.param.u64 	%rd2, [_Z16avoid_divergencePfi_param_0];
	ld.param.u32 	%r3, [_Z16avoid_divergencePfi_param_1];
	cvta.to.global.u64 	%rd1, %rd2;
	mov.u32 	%r4, %ctaid.x;
	mov.u32 	%r5, %ntid.x;
	mov.u32 	%r6, %tid.x;
	mad.lo.s32 	%r1, %r4, %r5, %r6;
	shr.u32 	%r7, %r3, 31;
	add.s32 	%r8, %r3, %r7;
	shr.s32 	%r2, %r8, 1;
	setp.ge.s32 	%p1, %r1, %r2;
	@%p1 bra 	$L__BB0_2;
	shl.b32 	%r13, %r1, 1;
	mul.wide.s32 	%rd7, %r13, 4;
	add.s64 	%rd8, %rd1, %rd7;
	ld.global.f32 	%f3, [%rd8];
	abs.f32 	%f4, %f3;
	lg2.approx.f32 	%f5, %f4;
	mul.f32 	%f6, %f5, 0fBF2AAAAB;
	ex2.approx.ftz.f32 	%f7, %f6;
	mul.f32 	%f8, %f4, %f7;
	neg.f32 	%f9, %f8;
	mul.f32 	%f10, %f7, %f9;
	fma.rn.f32 	%f11, %f8, %f10, 0f3F800000;
	mul.f32 	%f12, %f11, 0f3EAAAAAB;
	fma.rn.f32 	%f13, %f8, %f12, %f8;
	setp.lt.f32 	%p3, %f3, 0f00000000;
	neg.f32 	%f14, %f13;
	selp.f32 	%f15, %f14, %f13, %p3;
	add.f32 	%f16, %f3, %f3;
	setp.eq.f32 	%p4, %f16, %f3;
	selp.f32 	%f17, %f16, %f15, %p4;
	st.global.f32 	[%rd8], %f17;
	bra.uni 	$L__BB0_5;
$L__BB0_2:
	setp.ge.s32 	%p2, %r1, %r3;
	@%p2 bra 	$L__BB0_4;
	sub.s32 	%r11, %r1, %r2;
	shl.b32 	%r12, %r11, 1;
	mul.wide.s32 	%rd5, %r12, 4;
	add.s64 	%rd6, %rd1, %rd5;
	ld.global.f32 	%f1, [%rd6+4];
	sqrt.rn.f32 	%f2, %f1;
	st.global.f32 	[%rd6+4], %f2;
	bra.uni 	$L__BB0_5;
$L__BB0_4:
	mov.u64 	%rd3, $str;
	cvta.global.u64 	%rd4, %rd3;
	{ // callseq 0, 0
	.param .b64 param0;
	st.param.b64 	[param0], %rd4;
	.param .b64 param1;
	st.param.b64 	[param1], 0;
	.param .b32 retval0;
	call.uni (retval0), 
	vprintf, 
	(
	param0, 
	param1
	);
	ld.param.b32 	%r9, [retval0];
	} // callseq 0
$L__BB0_5:
	ret;

}


// ===== COMPILED SASS (sm_100) =====

	.target	sm_100

	.elftype	@"ET_EXEC"


//--------------------- .note.nv.tkinfo           --------------------------
	.section	.note.nv.tkinfo,"",@"SHT_NOTE"
	.sectionflags	@"SHF_NOTE_NV_TKINFO"
	.tkinfo
        /*0018*/ 	.word	0x00000002
        /*0030*/ 	.string	""
        /*0030*/ 	.string	"ptxas"
        /*0030*/ 	.string	"Cuda compilation tools, release 13.0, V13.0.88"
        /*0030*/ 	.string	"Build cuda_13.0.r13.0/compiler.36424714_0"
        /*0030*/ 	.string	"-arch sm_100 -m 64 "



//--------------------- .note.nv.cuinfo           --------------------------
	.section	.note.nv.cuinfo,"",@"SHT_NOTE"
	.sectionflags	@"SHF_NOTE_NV_CUINFO"
        /*0018*/ 	.short	0x0002
        /*001a*/ 	.short	0x0064
        /*001c*/ 	.short	0x0082
	.zero		2


//--------------------- .nv.info                  --------------------------
	.section	.nv.info,"",@"SHT_CUDA_INFO"
	.align	4


	//----- nvinfo : EIATTR_REGCOUNT
	.align		4
        /*0000*/ 	.byte	0x04, 0x2f
        /*0002*/ 	.short	(.L_2 - .L_1)
	.align		4
.L_1:
        /*0004*/ 	.word	index@(_Z16avoid_divergencePfi)
        /*0008*/ 	.word	0x00000018


	//----- nvinfo : EIATTR_FRAME_SIZE
	.align		4
.L_2:
        /*000c*/ 	.byte	0x04, 0x11
        /*000e*/ 	.short	(.L_4 - .L_3)
	.align		4
.L_3:
        /*0010*/ 	.word	index@($__internal_0_$__cuda_sm20_sqrt_rn_f32_slowpath)
        /*0014*/ 	.word	0x00000000


	//----- nvinfo : EIATTR_FRAME_SIZE
	.align		4
.L_4:
        /*0018*/ 	.byte	0x04, 0x11
        /*001a*/ 	.short	(.L_6 - .L_5)
	.align		4
.L_5:
        /*001c*/ 	.word	index@(_Z16avoid_divergencePfi)
        /*0020*/ 	.word	0x00000000


	//----- nvinfo : EIATTR_MIN_STACK_SIZE
	.align		4
.L_6:
        /*0024*/ 	.byte	0x04, 0x12
        /*0026*/ 	.short	(.L_8 - .L_7)
	.align		4
.L_7:
        /*0028*/ 	.word	index@(_Z16avoid_divergencePfi)
        /*002c*/ 	.word	0x00000000
.L_8:


//--------------------- .nv.compat                --------------------------
	.section	.nv.compat,"",@"SHT_CUDA_COMPAT_INFO"
	.align	4
        /*0000*/ 	.byte	0x02, 0x09, 0x00, 0x00, 0x02, 0x02, 0x01, 0x00, 0x02, 0x05, 0x05, 0x00, 0x03, 0x07, 0x01, 0x01
        /*0010*/ 	.byte	0x02, 0x03, 0x00, 0x00, 0x02, 0x06, 0x01, 0x00, 0x04, 0x0b, 0x08, 0x00, 0x01, 0x00, 0x00, 0x00
        /*0020*/ 	.byte	0x00, 0x00, 0x00, 0x00


//--------------------- .nv.info._Z16avoid_divergencePfi --------------------------
	.section	.nv.info._Z16avoid_divergencePfi,"",@"SHT_CUDA_INFO"
	.sectionflags	@""
	.align	4


	//----- nvinfo : EIATTR_CUDA_API_VERSION
	.align		4
        /*0000*/ 	.byte	0x04, 0x37
        /*0002*/ 	.short	(.L_10 - .L_9)
.L_9:
        /*0004*/ 	.word	0x00000082


	//----- nvinfo : EIATTR_KPARAM_INFO
	.align		4
.L_10:
        /*0008*/ 	.byte	0x04, 0x17
        /*000a*/ 	.short	(.L_12 - .L_11)
.L_11:
        /*000c*/ 	.word	0x00000000
        /*0010*/ 	.short	0x0001
        /*0012*/ 	.short	0x0008
        /*0014*/ 	.byte	0x00, 0xf0, 0x11, 0x00


	//----- nvinfo : EIATTR_KPARAM_INFO
	.align		4
.L_12:
        /*0018*/ 	.byte	0x04, 0x17
        /*001a*/ 	.short	(.L_14 - .L_13)
.L_13:
        /*001c*/ 	.word	0x00000000
        /*0020*/ 	.short	0x0000
        /*0022*/ 	.short	0x0000
        /*0024*/ 	.byte	0x00, 0xf5, 0x21, 0x00


	//----- nvinfo : EIATTR_SPARSE_MMA_MASK
	.align		4
.L_14:
        /*0028*/ 	.byte	0x03, 0x50
        /*002a*/ 	.short	0x0000


	//----- nvinfo : EIATTR_MAXREG_COUNT
	.align		4
        /*002c*/ 	.byte	0x03, 0x1b
        /*002e*/ 	.short	0x00ff


	//----- nvinfo : EIATTR_EXTERNS
	.align		4
        /*0030*/ 	.byte	0x04, 0x0f
        /*0032*/ 	.short	(.L_16 - .L_15)


	//   ....[0]....
	.align		4
.L_15:
        /*0034*/ 	.word	index@(vprintf)


	//----- nvinfo : EIATTR_MERCURY_ISA_VERSION
	.align		4
.L_16:
        /*0038*/ 	.byte	0x03, 0x5f
        /*003a*/ 	.short	0x0101


	//----- nvinfo : EIATTR_VRC_CTA_INIT_COUNT
	.align		4
        /*003c*/ 	.byte	0x02, 0x4a
	.zero		1
	.zero		1


	//----- nvinfo : EIATTR_SYSCALL_OFFSETS
	.align		4
        /*0040*/ 	.byte	0x04, 0x46
        /*0042*/ 	.short	(.L_18 - .L_17)


	//   ....[0]....
.L_17:
        /*0044*/ 	.word	0x000003f0


	//----- nvinfo : EIATTR_EXIT_INSTR_OFFSETS
	.align		4
.L_18:
        /*0048*/ 	.byte	0x04, 0x1c
        /*004a*/ 	.short	(.L_20 - .L_19)


	//   ....[0]....
.L_19:
        /*004c*/ 	.word	0x00000200


	//   ....[1]....
        /*0050*/ 	.word	0x00000370


	//   ....[2]....
        /*0054*/ 	.word	0x00000400


	//----- nvinfo : EIATTR_CRS_STACK_SIZE
	.align		4
.L_20:
        /*0058*/ 	.byte	0x04, 0x1e
        /*005a*/ 	.short	(.L_22 - .L_21)
.L_21:
        /*005c*/ 	.word	0x00000000


	//----- nvinfo : EIATTR_CBANK_PARAM_SIZE
	.align		4
.L_22:
        /*0060*/ 	.byte	0x03, 0x19
        /*0062*/ 	.short	0x000c


	//----- nvinfo : EIATTR_PARAM_CBANK
	.align		4
        /*0064*/ 	.byte	0x04, 0x0a
        /*0066*/ 	.short	(.L_24 - .L_23)
	.align		4
.L_23:
        /*0068*/ 	.word	index@(.nv.constant0._Z16avoid_divergencePfi)
        /*006c*/ 	.short	0x0380
        /*006e*/ 	.short	0x000c


	//----- nvinfo : EIATTR_SW_WAR
	.align		4
.L_24:
        /*0070*/ 	.byte	0x04, 0x36
        /*0072*/ 	.short	(.L_26 - .L_25)
.L_25:
        /*0074*/ 	.word	0x00000008
.L_26:


//--------------------- .nv.callgraph             --------------------------
	.section	.nv.callgraph,"",@"SHT_CUDA_CALLGRAPH"
	.align	4
	.sectionentsize	8
	.align		4
        /*0000*/ 	.word	0x00000000
	.align		4
        /*0004*/ 	.word	0xffffffff
	.align		4
        /*0008*/ 	.word	index@(_Z16avoid_divergencePfi)
	.align		4
        /*000c*/ 	.word	index@(vprintf)
	.align		4
        /*0010*/ 	.word	0x00000000
	.align		4
        /*0014*/ 	.word	0xfffffffe
	.align		4
        /*0018*/ 	.word	0x00000000
	.align		4
        /*001c*/ 	.word	0xfffffffd
	.align		4
        /*0020*/ 	.word	0x00000000
	.align		4
        /*0024*/ 	.word	0xfffffffc


//--------------------- .nv.constant4             --------------------------
	.section	.nv.constant4,"a",@progbits
	.align	8
	.align		8
.nv.constant4:
        /*0000*/ 	.dword	vprintf
	.align		8
        /*0008*/ 	.dword	$str


//--------------------- .text._Z16avoid_divergencePfi --------------------------
	.section	.text._Z16avoid_divergencePfi,"ax",@progbits
	.align	128
        .global         _Z16avoid_divergencePfi
        .type           _Z16avoid_divergencePfi,@function
        .size           _Z16avoid_divergencePfi,(.L_x_8 - _Z16avoid_divergencePfi)
        .other          _Z16avoid_divergencePfi,@"STO_CUDA_ENTRY STV_DEFAULT"
_Z16avoid_divergencePfi:
.text._Z16avoid_divergencePfi:
[----:B------:R-:W0:Y:S01]  /*0000*/  LDC R1, c[0x0][0x37c] ;  /* 0x0000df00ff017b82 */ /* 0x000e220000000800 */
[----:B------:R-:W1:Y:S07]  /*0010*/  S2R R3, SR_TID.X ;  /* 0x0000000000037919 */ /* 0x000e6e0000002100 */
[----:B------:R-:W1:Y:S01]  /*0020*/  S2UR UR5, SR_CTAID.X ;  /* 0x00000000000579c3 */ /* 0x000e620000002500 */
[----:B------:R-:W2:Y:S01]  /*0030*/  LDCU UR39, c[0x0][0x388] ;  /* 0x00007100ff2777ac */ /* 0x000ea20008000800 */
[----:B------:R-:W3:Y:S06]  /*0040*/  LDCU.64 UR36, c[0x0][0x358] ;  /* 0x00006b00ff2477ac */ /* 0x000eec0008000a00 */
[----:B------:R-:W1:Y:S01]  /*0050*/  LDC R0, c[0x0][0x360] ;  /* 0x0000d800ff007b82 */ /* 0x000e620000000800 */
[----:B--2---:R-:W-:-:S04]  /*0060*/  ULEA.HI UR4, UR39, UR39, URZ, 0x1 ;  /* 0x0000002727047291 */ /* 0x004fc8000f8f08ff */
[----:B------:R-:W-:Y:S01]  /*0070*/  USHF.R.S32.HI UR38, URZ, 0x1, UR4 ;  /* 0x00000001ff267899 */ /* 0x000fe20008011404 */
[----:B-1----:R-:W-:-:S05]  /*0080*/  IMAD R0, R0, UR5, R3 ;  /* 0x0000000500007c24 */ /* 0x002fca000f8e0203 */
[----:B------:R-:W-:-:S13]  /*0090*/  ISETP.GE.AND P0, PT, R0, UR38, PT ;  /* 0x0000002600007c0c */ /* 0x000fda000bf06270 */
[----:B0--3--:R-:W-:Y:S05]  /*00a0*/  @P0 BRA `(.L_x_0) ;  /* 0x0000000000580947 */ /* 0x009fea0003800000 */
[----:B------:R-:W0:Y:S01]  /*00b0*/  LDC.64 R2, c[0x0][0x380] ;  /* 0x0000e000ff027b82 */ /* 0x000e220000000a00 */
[----:B------:R-:W-:-:S05]  /*00c0*/  SHF.L.U32 R5, R0, 0x1, RZ ;  /* 0x0000000100057819 */ /* 0x000fca00000006ff */
[----:B0-----:R-:W-:-:S05]  /*00d0*/  IMAD.WIDE R2, R5, 0x4, R2 ;  /* 0x0000000405027825 */ /* 0x001fca00078e0202 */
[----:B------:R-:W2:Y:S02]  /*00e0*/  LDG.E R0, desc[UR36][R2.64] ;  /* 0x0000002402007981 */ /* 0x000ea4000c1e1900 */
[C---:B--2---:R-:W-:Y:S01]  /*00f0*/  FMUL R5, |R0|.reuse, 16777216 ;  /* 0x4b80000000057820 */ /* 0x044fe20000400200 */
[C---:B------:R-:W-:Y:S01]  /*0100*/  FSETP.GEU.AND P0, PT, |R0|.reuse, 1.175494350822287508e-38, PT ;  /* 0x008000000000780b */ /* 0x040fe20003f0e200 */
[----:B------:R-:W-:-:S03]  /*0110*/  FADD R9, R0, R0 ;  /* 0x0000000000097221 */ /* 0x000fc60000000000 */
[-C--:B------:R-:W-:Y:S02]  /*0120*/  FSEL R5, R5, |R0|.reuse, !P0 ;  /* 0x4000000005057208 */ /* 0x080fe40004000000 */
[----:B------:R-:W-:Y:S02]  /*0130*/  FSETP.NEU.AND P1, PT, R9, R0, PT ;  /* 0x000000000900720b */ /* 0x000fe40003f2d000 */
[----:B------:R-:W0:Y:S05]  /*0140*/  MUFU.LG2 R4, R5 ;  /* 0x0000000500047308 */ /* 0x000e2a0000000c00 */
[----:B0-----:R-:W-:Y:S01]  /*0150*/  @!P0 FADD R4, R4, -24 ;  /* 0xc1c0000004048421 */ /* 0x001fe20000000000 */
[----:B------:R-:W-:-:S03]  /*0160*/  FSETP.GEU.AND P0, PT, R0, RZ, PT ;  /* 0x000000ff0000720b */ /* 0x000fc60003f0e000 */
[----:B------:R-:W-:-:S04]  /*0170*/  FMUL R4, R4, -0.6666666865348815918 ;  /* 0xbf2aaaab04047820 */ /* 0x000fc80000400000 */
[----:B------:R-:W0:Y:S02]  /*0180*/  MUFU.EX2 R7, R4 ;  /* 0x0000000400077308 */ /* 0x000e240000000800 */
[----:B0-----:R-:W-:-:S04]  /*0190*/  FMUL R6, |R0|, R7 ;  /* 0x0000000700067220 */ /* 0x001fc80000400200 */
[----:B------:R-:W-:-:S04]  /*01a0*/  FMUL R7, R7, -R6 ;  /* 0x8000000607077220 */ /* 0x000fc80000400000 */
[----:B------:R-:W-:-:S04]  /*01b0*/  FFMA R7, R6, R7, 1 ;  /* 0x3f80000006077423 */ /* 0x000fc80000000007 */
[----:B------:R-:W-:-:S04]  /*01c0*/  FMUL R7, R7, 0.3333333432674407959 ;  /* 0x3eaaaaab07077820 */ /* 0x000fc80000400000 */
[----:B------:R-:W-:-:S05]  /*01d0*/  FFMA R7, R6, R7, R6 ;  /* 0x0000000706077223 */ /* 0x000fca0000000006 */
[----:B------:R-:W-:-:S05]  /*01e0*/  @P1 FSEL R9, -R7, R7, !P0 ;  /* 0x0000000707091208 */ /* 0x000fca0004000100 */
[----:B------:R-:W-:Y:S01]  /*01f0*/  STG.E desc[UR36][R2.64], R9 ;  /* 0x0000000902007986 */ /* 0x000fe2000c101924 */
[----:B------:R-:W-:Y:S05]  /*0200*/  EXIT ;  /* 0x000000000000794d */ /* 0x000fea0003800000 */
.L_x_0:
[----:B------:R-:W-:-:S13]  /*0210*/  ISETP.GE.AND P0, PT, R0, UR39, PT ;  /* 0x0000002700007c0c */ /* 0x000fda000bf06270 */
[----:B------:R-:W-:Y:S05]  /*0220*/  @P0 BRA `(.L_x_1) ;  /* 0x0000000000540947 */ /* 0x000fea0003800000 */
[----:B------:R-:W0:Y:S01]  /*0230*/  LDC.64 R2, c[0x0][0x380] ;  /* 0x0000e000ff027b82 */ /* 0x000e220000000a00 */
[----:B------:R-:W-:-:S04]  /*0240*/  IADD3 R0, PT, PT, R0, -UR38, RZ ;  /* 0x8000002600007c10 */ /* 0x000fc8000fffe0ff */
[----:B------:R-:W-:-:S05]  /*0250*/  SHF.L.U32 R5, R0, 0x1, RZ ;  /* 0x0000000100057819 */ /* 0x000fca00000006ff */
[----:B0-----:R-:W-:-:S05]  /*0260*/  IMAD.WIDE R2, R5, 0x4, R2 ;  /* 0x0000000405027825 */ /* 0x001fca00078e0202 */
[----:B------:R-:W2:Y:S01]  /*0270*/  LDG.E R0, desc[UR36][R2.64+0x4] ;  /* 0x0000042402007981 */ /* 0x000ea2000c1e1900 */
[----:B------:R-:W-:Y:S01]  /*0280*/  BSSY.RECONVERGENT B0, `(.L_x_2) ;  /* 0x000000d000007945 */ /* 0x000fe20003800200 */
[----:B--2---:R-:W-:Y:S01]  /*0290*/  IADD3 R4, PT, PT, R0, -0xd000000, RZ ;  /* 0xf300000000047810 */ /* 0x004fe20007ffe0ff */
[----:B------:R0:W1:Y:S03]  /*02a0*/  MUFU.RSQ R5, R0 ;  /* 0x0000000000057308 */ /* 0x0000660000001400 */
[----:B------:R-:W-:-:S13]  /*02b0*/  ISETP.GT.U32.AND P0, PT, R4, 0x727fffff, PT ;  /* 0x727fffff0400780c */ /* 0x000fda0003f04070 */
[----:B0-----:R-:W-:Y:S05]  /*02c0*/  @!P0 BRA `(.L_x_3) ;  /* 0x0000000000108947 */ /* 0x001fea0003800000 */
[----:B------:R-:W-:-:S07]  /*02d0*/  MOV R9, 0x2f0 ;  /* 0x000002f000097802 */ /* 0x000fce0000000f00 */
[----:B-1----:R-:W-:Y:S05]  /*02e0*/  CALL.REL.NOINC `($__internal_0_$__cuda_sm20_sqrt_rn_f32_slowpath) ;  /* 0x0000000000487944 */ /* 0x002fea0003c00000 */
[----:B------:R-:W-:Y:S01]  /*02f0*/  MOV R5, R0 ;  /* 0x0000000000057202 */ /* 0x000fe20000000f00 */
[----:B------:R-:W-:Y:S06]  /*0300*/  BRA `(.L_x_4) ;  /* 0x0000000000107947 */ /* 0x000fec0003800000 */
.L_x_3:
[----:B-1----:R-:W-:Y:S01]  /*0310*/  FMUL.FTZ R7, R0, R5 ;  /* 0x0000000500077220 */ /* 0x002fe20000410000 */
[----:B------:R-:W-:-:S03]  /*0320*/  FMUL.FTZ R5, R5, 0.5 ;  /* 0x3f00000005057820 */ /* 0x000fc60000410000 */
[----:B------:R-:W-:-:S04]  /*0330*/  FFMA R0, -R7, R7, R0 ;  /* 0x0000000707007223 */ /* 0x000fc80000000100 */
[----:B------:R-:W-:-:S07]  /*0340*/  FFMA R5, R0, R5, R7 ;  /* 0x0000000500057223 */ /* 0x000fce0000000007 */
.L_x_4:
[----:B------:R-:W-:Y:S05]  /*0350*/  BSYNC.RECONVERGENT B0 ;  /* 0x0000000000007941 */ /* 0x000fea0003800200 */
.L_x_2:
[----:B------:R-:W-:Y:S01]  /*0360*/  STG.E desc[UR36][R2.64+0x4], R5 ;  /* 0x0000040502007986 */ /* 0x000fe2000c101924 */
[----:B------:R-:W-:Y:S05]  /*0370*/  EXIT ;  /* 0x000000000000794d */ /* 0x000fea0003800000 */
.L_x_1:
[----:B------:R-:W-:Y:S01]  /*0380*/  MOV R0, 0x0 ;  /* 0x0000000000007802 */ /* 0x000fe20000000f00 */
[----:B------:R-:W0:Y:S01]  /*0390*/  LDCU.64 UR4, c[0x4][0x8] ;  /* 0x01000100ff0477ac */ /* 0x000e220008000a00 */
[----:B------:R-:W-:Y:S02]  /*03a0*/  CS2R R6, SRZ ;  /* 0x0000000000067805 */ /* 0x000fe4000001ff00 */
[----:B------:R1:W2:Y:S01]  /*03b0*/  LDC.64 R2, c[0x4][R0] ;  /* 0x0100000000027b82 */ /* 0x0002a20000000a00 */
[----:B0-----:R-:W-:Y:S01]  /*03c0*/  IMAD.U32 R4, RZ, RZ, UR4 ;  /* 0x00000004ff047e24 */ /* 0x001fe2000f8e00ff */
[----:B-1----:R-:W-:-:S07]  /*03d0*/  MOV R5, UR5 ;  /* 0x0000000500057c02 */ /* 0x002fce0008000f00 */
[----:B------:R-:W-:-:S07]  /*03e0*/  LEPC R20, `(.L_x_5) ;  /* 0x000000001014794e */ /* 0x000fce0000000000 */
[----:B--2---:R-:W-:Y:S05]  /*03f0*/  CALL.ABS.NOINC R2 ;  /* 0x0000000002007343 */ /* 0x004fea0003c00000 */
.L_x_5:
[----:B------:R-:W-:Y:S05]  /*0400*/  EXIT ;  /* 0x000000000000794d */ /* 0x000fea0003800000 */
        .weak           $__internal_0_$__cuda_sm20_sqrt_rn_f32_slowpath
        .type           $__internal_0_$__cuda_sm20_sqrt_rn_f32_slowpath,@function
        .size           $__internal_0_$__cuda_sm20_sqrt_rn_f32_slowpath,(.L_x_8 - $__internal_0_$__cuda_sm20_sqrt_rn_f32_slowpath)
$__internal_0_$__cuda_sm20_sqrt_rn_f32_slowpath:
[----:B------:R-:W-:-:S13]  /*0410*/  LOP3.LUT P0, RZ, R0, 0x7fffffff, RZ, 0xc0, !PT ;  /* 0x7fffffff00ff7812 */ /* 0x000fda000780c0ff */
[----:B------:R-:W-:Y:S01]  /*0420*/  @!P0 MOV R4, R0 ;  /* 0x0000000000048202 */ /* 0x000fe20000000f00 */
[----:B------:R-:W-:Y:S06]  /*0430*/  @!P0 BRA `(.L_x_6) ;  /* 0x0000000000408947 */ /* 0x000fec0003800000 */
[----:B------:R-:W-:-:S13]  /*0440*/  FSETP.GEU.FTZ.AND P0, PT, R0, RZ, PT ;  /* 0x000000ff0000720b */ /* 0x000fda0003f1e000 */
[----:B------:R-:W-:Y:S01]  /*0450*/  @!P0 MOV R4, 0x7fffffff ;  /* 0x7fffffff00048802 */ /* 0x000fe20000000f00 */
[----:B------:R-:W-:Y:S06]  /*0460*/  @!P0 BRA `(.L_x_6) ;  /* 0x0000000000348947 */ /* 0x000fec0003800000 */
[----:B------:R-:W-:-:S13]  /*0470*/  FSETP.GTU.FTZ.AND P0, PT, |R0|, +INF , PT ;  /* 0x7f8000000000780b */ /* 0x000fda0003f1c200 */
[----:B------:R-:W-:Y:S01]  /*0480*/  @P0 FADD.FTZ R4, R0, 1 ;  /* 0x3f80000000040421 */ /* 0x000fe20000010000 */
[----:B------:R-:W-:Y:S06]  /*0490*/  @P0 BRA `(.L_x_6) ;  /* 0x0000000000280947 */ /* 0x000fec0003800000 */
[----:B------:R-:W-:-:S13]  /*04a0*/  FSETP.NEU.FTZ.AND P0, PT, |R0|, +INF , PT ;  /* 0x7f8000000000780b */ /* 0x000fda0003f1d200 */
[----:B------:R-:W-:-:S04]  /*04b0*/  @P0 FFMA R5, R0, 1.84467440737095516160e+19, RZ ;  /* 0x5f80000000050823 */ /* 0x000fc800000000ff */
[----:B------:R-:W0:Y:S02]  /*04c0*/  @P0 MUFU.RSQ R4, R5 ;  /* 0x0000000500040308 */ /* 0x000e240000001400 */
[----:B0-----:R-:W-:Y:S01]  /*04d0*/  @P0 FMUL.FTZ R6, R5, R4 ;  /* 0x0000000405060220 */ /* 0x001fe20000410000 */
[----:B------:R-:W-:Y:S01]  /*04e0*/  @P0 FMUL.FTZ R8, R4, 0.5 ;  /* 0x3f00000004080820 */ /* 0x000fe20000410000 */
[----:B------:R-:W-:Y:S02]  /*04f0*/  @!P0 IMAD.MOV.U32 R4, RZ, RZ, R0 ;  /* 0x000000ffff048224 */ /* 0x000fe400078e0000 */
[----:B------:R-:W-:-:S04]  /*0500*/  @P0 FADD.FTZ R7, -R6, -RZ ;  /* 0x800000ff06070221 */ /* 0x000fc80000010100 */
[----:B------:R-:W-:-:S04]  /*0510*/  @P0 FFMA R7, R6, R7, R5 ;  /* 0x0000000706070223 */ /* 0x000fc80000000005 */
[----:B------:R-:W-:-:S04]  /*0520*/  @P0 FFMA R7, R7, R8, R6 ;  /* 0x0000000807070223 */ /* 0x000fc80000000006 */
[----:B------:R-:W-:-:S07]  /*0530*/  @P0 FMUL.FTZ R4, R7, 2.3283064365386962891e-10 ;  /* 0x2f80000007040820 */ /* 0x000fce0000410000 */
.L_x_6:
[----:B------:R-:W-:Y:S01]  /*0540*/  HFMA2 R5, -RZ, RZ, 0, 0 ;  /* 0x00000000ff057431 */ /* 0x000fe200000001ff */
[----:B------:R-:W-:Y:S02]  /*0550*/  MOV R0, R4 ;  /* 0x0000000400007202 */ /* 0x000fe40000000f00 */
[----:B------:R-:W-:-:S04]  /*0560*/  MOV R4, R9 ;  /* 0x0000000900047202 */ /* 0x000fc80000000f00 */
[----:B------:R-:W-:Y:S05]  /*0570*/  RET.REL.NODEC R4 `(_Z16avoid_divergencePfi) ;  /* 0xfffffff804a07950 */ /* 0x000fea0003c3ffff */
.L_x_7:
[----:B------:R-:W-:-:S00]  /*0580*/  BRA `(.L_x_7) ;  /* 0xfffffffc00fc7947 */ /* 0x000fc0000383ffff */
[----:B------:R-:W-:-:S00]  /*0590*/  NOP ;  /* 0x0000000000007918 */ /* 0x000fc00000000000 */
        /* <DEDUP_REMOVED lines=14> */
.L_x_8:


//--------------------- .nv.global.init           --------------------------
	.section	.nv.global.init,"aw",@progbits
.nv.global.init:
	.type		$str,@object
	.size		$str,(.L_0 - $str)
$str:
        /*0000*/ 	.byte	0x4f, 0x75, 0x74, 0x20, 0x6f, 0x66, 0x20, 0x62, 0x6f, 0x6e, 0x64, 0x20, 0x64, 0x65, 0x74, 0x65
        /*0010*/ 	.byte	0x63, 0x74, 0x65, 0x64, 0x00
.L_0:


//--------------------- .nv.shared.reserved.0     --------------------------
	.section	.nv.shared.reserved.0,"aw",@nobits
	.weak		__nv_reservedSMEM_offset_0_alias
	.size		__nv_reservedSMEM_offset_0_alias, 0, 64
	.other		__nv_reservedSMEM_offset_0_alias,@"STO_CUDA_RESERVED_SHARED STV_DEFAULT"
__nv_reservedSMEM_offset_0_alias:
	.zero		0
	.zero		64


//--------------------- .nv.constant0._Z16avoid_divergencePfi --------------------------
	.section	.nv.constant0._Z16avoid_divergencePfi,"a",@progbits
	.sectionflags	@""
	.align	4
.nv.constant0._Z16avoid_divergencePfi:
	.zero		908


//--------------------- SYMBOLS --------------------------

	.type		.nv.reservedSmem.offset0,@object
	.size		.nv.reservedSmem.offset0,0x4
	.type		vprintf,@function
